//
// Generated by NVIDIA NVVM Compiler
//
// Compiler Build ID: CL-36424714
// Cuda compilation tools, release 13.0, V13.0.88
// Based on NVVM 20.0.0
//

.version 9.0
.target sm_100
.address_size 64

	// .globl	_Z11relu_kernelPfS_mm

.visible .entry _Z11relu_kernelPfS_mm(
	.param .u64 .ptr .align 1 _Z11relu_kernelPfS_mm_param_0,
	.param .u64 .ptr .align 1 _Z11relu_kernelPfS_mm_param_1,
	.param .u64 _Z11relu_kernelPfS_mm_param_2,
	.param .u64 _Z11relu_kernelPfS_mm_param_3
)
{
	.reg .pred 	%p<2>;
	.reg .b32 	%r<8>;
	.reg .b32 	%f<3>;
	.reg .b64 	%rd<10>;

	ld.param.u64 	%rd1, [_Z11relu_kernelPfS_mm_param_0];
	ld.param.u64 	%rd2, [_Z11relu_kernelPfS_mm_param_1];
	ld.param.u64 	%rd3, [_Z11relu_kernelPfS_mm_param_2];
	ld.param.u64 	%rd4, [_Z11relu_kernelPfS_mm_param_3];
	mov.u32 	%r2, %ctaid.x;
	mov.u32 	%r3, %ntid.x;
	mov.u32 	%r4, %tid.x;
	mad.lo.s32 	%r1, %r2, %r3, %r4;
	cvt.u32.u64 	%r5, %rd3;
	cvt.u32.u64 	%r6, %rd4;
	mul.lo.s32 	%r7, %r6, %r5;
	setp.ge.s32 	%p1, %r1, %r7;
	@%p1 bra 	$L__BB0_2;
	cvta.to.global.u64 	%rd5, %rd1;
	cvta.to.global.u64 	%rd6, %rd2;
	mul.wide.s32 	%rd7, %r1, 4;
	add.s64 	%rd8, %rd5, %rd7;
	ld.global.f32 	%f1, [%rd8];
	max.f32 	%f2, %f1, 0f00000000;
	add.s64 	%rd9, %rd6, %rd7;
	st.global.f32 	[%rd9], %f2;
$L__BB0_2:
	ret;

}


// ===== COMPILED SASS (sm_100) =====

	.target	sm_100

	.elftype	@"ET_EXEC"


//--------------------- .note.nv.tkinfo           --------------------------
	.section	.note.nv.tkinfo,"",@"SHT_NOTE"
	.sectionflags	@"SHF_NOTE_NV_TKINFO"
	.tkinfo
        /*0018*/ 	.word	0x00000002
        /*0030*/ 	.string	""
        /*0030*/ 	.string	"ptxas"
        /*0030*/ 	.string	"Cuda compilation tools, release 13.0, V13.0.88"
        /*0030*/ 	.string	"Build cuda_13.0.r13.0/compiler.36424714_0"
        /*0030*/ 	.string	"-arch sm_100 -m 64 "



//--------------------- .note.nv.cuinfo           --------------------------
	.section	.note.nv.cuinfo,"",@"SHT_NOTE"
	.sectionflags	@"SHF_NOTE_NV_CUINFO"
        /*0018*/ 	.short	0x0002
        /*001a*/ 	.short	0x0064
        /*001c*/ 	.short	0x0082
	.zero		2


//--------------------- .nv.info                  --------------------------
	.section	.nv.info,"",@"SHT_CUDA_INFO"
	.align	4


	//----- nvinfo : EIATTR_REGCOUNT
	.align		4
        /*0000*/ 	.byte	0x04, 0x2f
        /*0002*/ 	.short	(.L_1 - .L_0)
	.align		4
.L_0:
        /*0004*/ 	.word	index@(_Z11relu_kernelPfS_mm)
        /*0008*/ 	.word	0x0000000a


	//----- nvinfo : EIATTR_FRAME_SIZE
	.align		4
.L_1:
        /*000c*/ 	.byte	0x04, 0x11
        /*000e*/ 	.short	(.L_3 - .L_2)
	.align		4
.L_2:
        /*0010*/ 	.word	index@(_Z11relu_kernelPfS_mm)
        /*0014*/ 	.word	0x00000000


	//----- nvinfo : EIATTR_MIN_STACK_SIZE
	.align		4
.L_3:
        /*0018*/ 	.byte	0x04, 0x12
        /*001a*/ 	.short	(.L_5 - .L_4)
	.align		4
.L_4:
        /*001c*/ 	.word	index@(_Z11relu_kernelPfS_mm)
        /*0020*/ 	.word	0x00000000
.L_5:


//--------------------- .nv.compat                --------------------------
	.section	.nv.compat,"",@"SHT_CUDA_COMPAT_INFO"
	.align	4
        /*0000*/ 	.byte	0x02, 0x09, 0x00, 0x00, 0x02, 0x02, 0x01, 0x00, 0x02, 0x05, 0x05, 0x00, 0x03, 0x07, 0x01, 0x01
        /*0010*/ 	.byte	0x02, 0x03, 0x00, 0x00, 0x02, 0x06, 0x01, 0x00, 0x04, 0x0b, 0x08, 0x00, 0x09, 0x00, 0x00, 0x00
        /*0020*/ 	.byte	0x00, 0x00, 0x00, 0x00


//--------------------- .nv.info._Z11relu_kernelPfS_mm --------------------------
	.section	.nv.info._Z11relu_kernelPfS_mm,"",@"SHT_CUDA_INFO"
	.sectionflags	@""
	.align	4


	//----- nvinfo : EIATTR_CUDA_API_VERSION
	.align		4
        /*0000*/ 	.byte	0x04, 0x37
        /*0002*/ 	.short	(.L_7 - .L_6)
.L_6:
        /*0004*/ 	.word	0x00000082


	//----- nvinfo : EIATTR_KPARAM_INFO
	.align		4
.L_7:
        /*0008*/ 	.byte	0x04, 0x17
        /*000a*/ 	.short	(.L_9 - .L_8)
.L_8:
        /*000c*/ 	.word	0x00000000
        /*0010*/ 	.short	0x0003
        /*0012*/ 	.short	0x0018
        /*0014*/ 	.byte	0x00, 0xf0, 0x21, 0x00


	//----- nvinfo : EIATTR_KPARAM_INFO
	.align		4
.L_9:
        /*0018*/ 	.byte	0x04, 0x17
        /*001a*/ 	.short	(.L_11 - .L_10)
.L_10:
        /*001c*/ 	.word	0x00000000
        /*0020*/ 	.short	0x0002
        /*0022*/ 	.short	0x0010
        /*0024*/ 	.byte	0x00, 0xf0, 0x21, 0x00


	//----- nvinfo : EIATTR_KPARAM_INFO
	.align		4
.L_11:
        /*0028*/ 	.byte	0x04, 0x17
        /*002a*/ 	.short	(.L_13 - .L_12)
.L_12:
        /*002c*/ 	.word	0x00000000
        /*0030*/ 	.short	0x0001
        /*0032*/ 	.short	0x0008
        /*0034*/ 	.byte	0x00, 0xf5, 0x21, 0x00


	//----- nvinfo : EIATTR_KPARAM_INFO
	.align		4
.L_13:
        /*0038*/ 	.byte	0x04, 0x17
        /*003a*/ 	.short	(.L_15 - .L_14)
.L_14:
        /*003c*/ 	.word	0x00000000
        /*0040*/ 	.short	0x0000
        /*0042*/ 	.short	0x0000
        /*0044*/ 	.byte	0x00, 0xf5, 0x21, 0x00


	//----- nvinfo : EIATTR_SPARSE_MMA_MASK
	.align		4
.L_15:
        /*0048*/ 	.byte	0x03, 0x50
        /*004a*/ 	.short	0x0000


	//----- nvinfo : EIATTR_MAXREG_COUNT
	.align		4
        /*004c*/ 	.byte	0x03, 0x1b
        /*004e*/ 	.short	0x00ff


	//----- nvinfo : EIATTR_MERCURY_ISA_VERSION
	.align		4
        /*0050*/ 	.byte	0x03, 0x5f
        /*0052*/ 	.short	0x0101


	//----- nvinfo : EIATTR_VRC_CTA_INIT_COUNT
	.align		4
        /*0054*/ 	.byte	0x02, 0x4a
	.zero		1
	.zero		1


	//----- nvinfo : EIATTR_EXIT_INSTR_OFFSETS
	.align		4
        /*0058*/ 	.byte	0x04, 0x1c
        /*005a*/ 	.short	(.L_17 - .L_16)


	//   ....[0]....
.L_16:
        /*005c*/ 	.word	0x00000090


	//   ....[1]....
        /*0060*/ 	.word	0x00000120


	//----- nvinfo : EIATTR_CBANK_PARAM_SIZE
	.align		4
.L_17:
        /*0064*/ 	.byte	0x03, 0x19
        /*0066*/ 	.short	0x0020


	//----- nvinfo : EIATTR_PARAM_CBANK
	.align		4
        /*0068*/ 	.byte	0x04, 0x0a
        /*006a*/ 	.short	(.L_19 - .L_18)
	.align		4
.L_18:
        /*006c*/ 	.word	index@(.nv.constant0._Z11relu_kernelPfS_mm)
        /*0070*/ 	.short	0x0380
        /*0072*/ 	.short	0x0020


	//----- nvinfo : EIATTR_SW_WAR
	.align		4
.L_19:
        /*0074*/ 	.byte	0x04, 0x36
        /*0076*/ 	.short	(.L_21 - .L_20)
.L_20:
        /*0078*/ 	.word	0x00000008
.L_21:


//--------------------- .nv.callgraph             --------------------------
	.section	.nv.callgraph,"",@"SHT_CUDA_CALLGRAPH"
	.align	4
	.sectionentsize	8
	.align		4
        /*0000*/ 	.word	0x00000000
	.align		4
        /*0004*/ 	.word	0xffffffff
	.align		4
        /*0008*/ 	.word	0x00000000
	.align		4
        /*000c*/ 	.word	0xfffffffe
	.align		4
        /*0010*/ 	.word	0x00000000
	.align		4
        /*0014*/ 	.word	0xfffffffd
	.align		4
        /*0018*/ 	.word	0x00000000
	.align		4
        /*001c*/ 	.word	0xfffffffc


//--------------------- .text._Z11relu_kernelPfS_mm --------------------------
	.section	.text._Z11relu_kernelPfS_mm,"ax",@progbits
	.align	128
        .global         _Z11relu_kernelPfS_mm
        .type           _Z11relu_kernelPfS_mm,@function
        .size           _Z11relu_kernelPfS_mm,(.L_x_1 - _Z11relu_kernelPfS_mm)
        .other          _Z11relu_kernelPfS_mm,@"STO_CUDA_ENTRY STV_DEFAULT"
_Z11relu_kernelPfS_mm:
.text._Z11relu_kernelPfS_mm:
[----:B------:R-:W-:Y:S01]  /*0000*/  LDC R1, c[0x0][0x37c] ;  /* 0x0000df00ff017b82 */ /* 0x000fe20000000800 */
[----:B------:R-:W0:Y:S07]  /*0010*/  S2R R0, SR_TID.X ;  /* 0x0000000000007919 */ /* 0x000e2e0000002100 */
[----:B------:R-:W0:Y:S01]  /*0020*/  S2UR UR6, SR_CTAID.X ;  /* 0x00000000000679c3 */ /* 0x000e220000002500 */
[----:B------:R-:W1:Y:S01]  /*0030*/  LDCU UR4, c[0x0][0x398] ;  /* 0x00007300ff0477ac */ /* 0x000e620008000800 */
[----:B------:R-:W1:Y:S06]  /*0040*/  LDCU UR5, c[0x0][0x390] ;  /* 0x00007200ff0577ac */ /* 0x000e6c0008000800 */
[----:B------:R-:W0:Y:S01]  /*0050*/  LDC R7, c[0x0][0x360] ;  /* 0x0000d800ff077b82 */ /* 0x000e220000000800 */
[----:B-1----:R-:W-:Y:S01]  /*0060*/  UIMAD UR4, UR4, UR5, URZ ;  /* 0x00000005040472a4 */ /* 0x002fe2000f8e02ff */
[----:B0-----:R-:W-:-:S05]  /*0070*/  IMAD R7, R7, UR6, R0 ;  /* 0x0000000607077c24 */ /* 0x001fca000f8e0200 */
[----:B------:R-:W-:-:S13]  /*0080*/  ISETP.GE.AND P0, PT, R7, UR4, PT ;  /* 0x0000000407007c0c */ /* 0x000fda000bf06270 */
[----:B------:R-:W-:Y:S05]  /*0090*/  @P0 EXIT ;  /* 0x000000000000094d */ /* 0x000fea0003800000 */
[----:B------:R-:W0:Y:S01]  /*00a0*/  LDC.64 R2, c[0x0][0x380] ;  /* 0x0000e000ff027b82 */ /* 0x000e220000000a00 */
[----:B------:R-:W1:Y:S07]  /*00b0*/  LDCU.64 UR4, c[0x0][0x358] ;  /* 0x00006b00ff0477ac */ /* 0x000e6e0008000a00 */
[----:B------:R-:W2:Y:S01]  /*00c0*/  LDC.64 R4, c[0x0][0x388] ;  /* 0x0000e200ff047b82 */ /* 0x000ea20000000a00 */
[----:B0-----:R-:W-:-:S06]  /*00d0*/  IMAD.WIDE R2, R7, 0x4, R2 ;  /* 0x0000000407027825 */ /* 0x001fcc00078e0202 */
[----:B-1----:R-:W3:Y:S01]  /*00e0*/  LDG.E R2, desc[UR4][R2.64] ;  /* 0x0000000402027981 */ /* 0x002ee2000c1e1900 */
[----:B--2---:R-:W-:Y:S01]  /*00f0*/  IMAD.WIDE R4, R7, 0x4, R4 ;  /* 0x0000000407047825 */ /* 0x004fe200078e0204 */
[----:B---3--:R-:W-:-:S05]  /*0100*/  FMNMX R7, RZ, R2, !PT ;  /* 0x00000002ff077209 */ /* 0x008fca0007800000 */
[----:B------:R-:W-:Y:S01]  /*0110*/  STG.E desc[UR4][R4.64], R7 ;  /* 0x0000000704007986 */ /* 0x000fe2000c101904 */
[----:B------:R-:W-:Y:S05]  /*0120*/  EXIT ;  /* 0x000000000000794d */ /* 0x000fea0003800000 */
.L_x_0:
[----:B------:R-:W-:-:S00]  /*0130*/  BRA `(.L_x_0) ;  /* 0xfffffffc00fc7947 */ /* 0x000fc0000383ffff */
[----:B------:R-:W-:-:S00]  /*0140*/  NOP ;  /* 0x0000000000007918 */ /* 0x000fc00000000000 */
        /* <DEDUP_REMOVED lines=11> */
.L_x_1:


//--------------------- .nv.shared.reserved.0     --------------------------
	.section	.nv.shared.reserved.0,"aw",@nobits
	.weak		__nv_reservedSMEM_offset_0_alias
	.size		__nv_reservedSMEM_offset_0_alias, 0, 64
	.other		__nv_reservedSMEM_offset_0_alias,@"STO_CUDA_RESERVED_SHARED STV_DEFAULT"
__nv_reservedSMEM_offset_0_alias:
	.zero		0
	.zero		64


//--------------------- .nv.constant0._Z11relu_kernelPfS_mm --------------------------
	.section	.nv.constant0._Z11relu_kernelPfS_mm,"a",@progbits
	.sectionflags	@""
	.align	4
.nv.constant0._Z11relu_kernelPfS_mm:
	.zero		928


//--------------------- SYMBOLS --------------------------

	.type		.nv.reservedSmem.offset0,@object
	.size		.nv.reservedSmem.offset0,0x4
